	.headerflags	@"EF_CUDA_TEXMODE_UNIFIED EF_CUDA_64BIT_ADDRESS EF_CUDA_ACCELERATORS EF_CUDA_SM90 EF_CUDA_VIRTUAL_SM(EF_CUDA_SM90)"
	.elftype	@"ET_EXEC"


//--------------------- .nv.info                  --------------------------
	.section	.nv.info,"",@"SHT_CUDA_INFO"
	.align	4


	//----- nvinfo : EIATTR_REGCOUNT
	.align		4
        /*0000*/ 	.byte	0x04, 0x2f
        /*0002*/ 	.short	(.L_3 - .L_2)
	.align		4
.L_2:
        /*0004*/ 	.word	index@(triton_poi_fused__native_batch_norm_legit_no_training_relu_8)
        /*0008*/ 	.word	0x00000010


	//----- nvinfo : EIATTR_MIN_STACK_SIZE
	.align		4
.L_3:
        /*000c*/ 	.byte	0x04, 0x12
        /*000e*/ 	.short	(.L_5 - .L_4)
	.align		4
.L_4:
        /*0010*/ 	.word	index@(triton_poi_fused__native_batch_norm_legit_no_training_relu_8)
        /*0014*/ 	.word	0x00000000


	//----- nvinfo : EIATTR_FRAME_SIZE
	.align		4
.L_5:
        /*0018*/ 	.byte	0x04, 0x11
        /*001a*/ 	.short	(.L_7 - .L_6)
	.align		4
.L_6:
        /*001c*/ 	.word	index@(triton_poi_fused__native_batch_norm_legit_no_training_relu_8)
        /*0020*/ 	.word	0x00000000


	//----- nvinfo : EIATTR_MIN_STACK_SIZE
	.align		4
.L_7:
        /*0024*/ 	.byte	0x04, 0x12
        /*0026*/ 	.short	(.L_9 - .L_8)
	.align		4
.L_8:
        /*0028*/ 	.word	index@(triton_poi_fused__native_batch_norm_legit_no_training_relu_8)
        /*002c*/ 	.word	0x00000000
.L_9:


//--------------------- .nv.info.triton_poi_fused__native_batch_norm_legit_no_training_relu_8 --------------------------
	.section	.nv.info.triton_poi_fused__native_batch_norm_legit_no_training_relu_8,"",@"SHT_CUDA_INFO"
	.sectionflags	@""
	.align	4


	//----- nvinfo : EIATTR_CUDA_API_VERSION
	.align		4
        /*0000*/ 	.byte	0x04, 0x37
        /*0002*/ 	.short	(.L_11 - .L_10)
.L_10:
        /*0004*/ 	.word	0x0000007c


	//----- nvinfo : EIATTR_KPARAM_INFO
	.align		4
.L_11:
        /*0008*/ 	.byte	0x04, 0x17
        /*000a*/ 	.short	(.L_13 - .L_12)
.L_12:
        /*000c*/ 	.word	0x00000000
        /*0010*/ 	.short	0x0006
        /*0012*/ 	.short	0x0030
        /*0014*/ 	.byte	0x00, 0xf0, 0x11, 0x00


	//----- nvinfo : EIATTR_KPARAM_INFO
	.align		4
.L_13:
        /*0018*/ 	.byte	0x04, 0x17
        /*001a*/ 	.short	(.L_15 - .L_14)
.L_14:
        /*001c*/ 	.word	0x00000000
        /*0020*/ 	.short	0x0005
        /*0022*/ 	.short	0x0028
        /*0024*/ 	.byte	0x00, 0xf4, 0x21, 0x00


	//----- nvinfo : EIATTR_KPARAM_INFO
	.align		4
.L_15:
        /*0028*/ 	.byte	0x04, 0x17
        /*002a*/ 	.short	(.L_17 - .L_16)
.L_16:
        /*002c*/ 	.word	0x00000000
        /*0030*/ 	.short	0x0004
        /*0032*/ 	.short	0x0020
        /*0034*/ 	.byte	0x00, 0xf4, 0x21, 0x00


	//----- nvinfo : EIATTR_KPARAM_INFO
	.align		4
.L_17:
        /*0038*/ 	.byte	0x04, 0x17
        /*003a*/ 	.short	(.L_19 - .L_18)
.L_18:
        /*003c*/ 	.word	0x00000000
        /*0040*/ 	.short	0x0003
        /*0042*/ 	.short	0x0018
        /*0044*/ 	.byte	0x00, 0xf4, 0x21, 0x00


	//----- nvinfo : EIATTR_KPARAM_INFO
	.align		4
.L_19:
        /*0048*/ 	.byte	0x04, 0x17
        /*004a*/ 	.short	(.L_21 - .L_20)
.L_20:
        /*004c*/ 	.word	0x00000000
        /*0050*/ 	.short	0x0002
        /*0052*/ 	.short	0x0010
        /*0054*/ 	.byte	0x00, 0xf4, 0x21, 0x00


	//----- nvinfo : EIATTR_KPARAM_INFO
	.align		4
.L_21:
        /*0058*/ 	.byte	0x04, 0x17
        /*005a*/ 	.short	(.L_23 - .L_22)
.L_22:
        /*005c*/ 	.word	0x00000000
        /*0060*/ 	.short	0x0001
        /*0062*/ 	.short	0x0008
        /*0064*/ 	.byte	0x00, 0xf4, 0x21, 0x00


	//----- nvinfo : EIATTR_KPARAM_INFO
	.align		4
.L_23:
        /*0068*/ 	.byte	0x04, 0x17
        /*006a*/ 	.short	(.L_25 - .L_24)
.L_24:
        /*006c*/ 	.word	0x00000000
        /*0070*/ 	.short	0x0000
        /*0072*/ 	.short	0x0000
        /*0074*/ 	.byte	0x00, 0xf4, 0x21, 0x00


	//----- nvinfo : EIATTR_SPARSE_MMA_MASK
	.align		4
.L_25:
        /*0078*/ 	.byte	0x03, 0x50
        /*007a*/ 	.short	0x0000


	//----- nvinfo : EIATTR_MAXREG_COUNT
	.align		4
        /*007c*/ 	.byte	0x03, 0x1b
        /*007e*/ 	.short	0x00ff


	//----- nvinfo : EIATTR_EXIT_INSTR_OFFSETS
	.align		4
        /*0080*/ 	.byte	0x04, 0x1c
        /*0082*/ 	.short	(.L_27 - .L_26)


	//   ....[0]....
.L_26:
        /*0084*/ 	.word	0x000002f0


	//----- nvinfo : EIATTR_REQNTID
	.align		4
.L_27:
        /*0088*/ 	.byte	0x04, 0x10
        /*008a*/ 	.short	(.L_29 - .L_28)
.L_28:
        /*008c*/ 	.word	0x00000080
        /*0090*/ 	.word	0x00000001
        /*0094*/ 	.word	0x00000001


	//----- nvinfo : EIATTR_CBANK_PARAM_SIZE
	.align		4
.L_29:
        /*0098*/ 	.byte	0x03, 0x19
        /*009a*/ 	.short	0x0034


	//----- nvinfo : EIATTR_PARAM_CBANK
	.align		4
        /*009c*/ 	.byte	0x04, 0x0a
        /*009e*/ 	.short	(.L_31 - .L_30)
	.align		4
.L_30:
        /*00a0*/ 	.word	index@(.nv.constant0.triton_poi_fused__native_batch_norm_legit_no_training_relu_8)
        /*00a4*/ 	.short	0x0210
        /*00a6*/ 	.short	0x0034


	//----- nvinfo : EIATTR_SW_WAR
	.align		4
.L_31:
        /*00a8*/ 	.byte	0x04, 0x36
        /*00aa*/ 	.short	(.L_33 - .L_32)
.L_32:
        /*00ac*/ 	.word	0x00000008
.L_33:


//--------------------- .nv.callgraph             --------------------------
	.section	.nv.callgraph,"",@"SHT_CUDA_CALLGRAPH"
	.align	4
	.sectionentsize	8
	.align		4
        /*0000*/ 	.word	0x00000000
	.align		4
        /*0004*/ 	.word	0xffffffff
	.align		4
        /*0008*/ 	.word	0x00000000
	.align		4
        /*000c*/ 	.word	0xfffffffe
	.align		4
        /*0010*/ 	.word	0x00000000
	.align		4
        /*0014*/ 	.word	0xfffffffd
	.align		4
        /*0018*/ 	.word	0x00000000
	.align		4
        /*001c*/ 	.word	0xfffffffc


//--------------------- .nv.constant4             --------------------------
	.section	.nv.constant4,"a",@progbits
	.align	8
	.align		8
.nv.constant4:
        /*0000*/ 	.dword	_$_str
	.align		8
        /*0008*/ 	.dword	_$_str_$_2


//--------------------- .text.triton_poi_fused__native_batch_norm_legit_no_training_relu_8 --------------------------
	.section	.text.triton_poi_fused__native_batch_norm_legit_no_training_relu_8,"ax",@progbits
	.align	128
        .global         triton_poi_fused__native_batch_norm_legit_no_training_relu_8
        .type           triton_poi_fused__native_batch_norm_legit_no_training_relu_8,@function
        .size           triton_poi_fused__native_batch_norm_legit_no_training_relu_8,(.L_x_1 - triton_poi_fused__native_batch_norm_legit_no_training_relu_8)
        .other          triton_poi_fused__native_batch_norm_legit_no_training_relu_8,@"STO_CUDA_ENTRY STV_DEFAULT"
triton_poi_fused__native_batch_norm_legit_no_training_relu_8:
.text.triton_poi_fused__native_batch_norm_legit_no_training_relu_8:
[----:B------:R-:W-:Y:S01]  /*0000*/  LDC R1, c[0x0][0x28] ;  /* 0x00000a00ff017b82 */ /* 0x000fe20000000800 */
[----:B------:R-:W1:Y:S07]  /*0010*/  S2R R0, SR_TID.X ;  /* 0x0000000000007919 */ /* 0x000e6e0000002100 */
[----:B------:R-:W2:Y:S01]  /*0020*/  LDC.64 R6, c[0x0][0x220] ;  /* 0x00008800ff067b82 */ /* 0x000ea20000000a00 */
[----:B------:R-:W-:Y:S01]  /*0030*/  ULDC.64 UR4, c[0x0][0x208] ;  /* 0x0000820000047ab9 */ /* 0x000fe20000000a00 */
[----:B------:R-:W3:Y:S06]  /*0040*/  S2R R3, SR_CTAID.X ;  /* 0x0000000000037919 */ /* 0x000eec0000002500 */
[----:B------:R-:W4:Y:S08]  /*0050*/  LDC.64 R4, c[0x0][0x218] ;  /* 0x00008600ff047b82 */ /* 0x000f300000000a00 */
[----:B------:R-:W5:Y:S08]  /*0060*/  LDC.64 R8, c[0x0][0x228] ;  /* 0x00008a00ff087b82 */ /* 0x000f700000000a00 */
[----:B------:R-:W5:Y:S01]  /*0070*/  LDC.64 R10, c[0x0][0x230] ;  /* 0x00008c00ff0a7b82 */ /* 0x000f620000000a00 */
[----:B-1----:R-:W-:-:S02]  /*0080*/  LOP3.LUT R0, R0, 0x7f, RZ, 0xc0, !PT ;  /* 0x0000007f00007812 */ /* 0x002fc400078ec0ff */
[----:B---3--:R-:W-:Y:S02]  /*0090*/  SHF.R.S32.HI R2, RZ, 0x18, R3 ;  /* 0x00000018ff027819 */ /* 0x008fe40000011403 */
[----:B------:R-:W-:Y:S02]  /*00a0*/  LEA R0, R3, R0, 0x7 ;  /* 0x0000000003007211 */ /* 0x000fe400078e38ff */
[----:B------:R-:W-:-:S04]  /*00b0*/  SGXT R3, R2, 0x1 ;  /* 0x000000010203781a */ /* 0x000fc80000000200 */
[----:B------:R-:W-:-:S04]  /*00c0*/  LEA.HI R3, R3, R0, RZ, 0x6 ;  /* 0x0000000003037211 */ /* 0x000fc800078f30ff */
[----:B------:R-:W-:-:S04]  /*00d0*/  SHF.R.S32.HI R3, RZ, 0x6, R3 ;  /* 0x00000006ff037819 */ /* 0x000fc80000011403 */
[----:B------:R-:W-:-:S04]  /*00e0*/  LEA.HI R2, R3, R3, RZ, 0x4 ;  /* 0x0000000303027211 */ /* 0x000fc800078f20ff */
[----:B------:R-:W-:-:S04]  /*00f0*/  LOP3.LUT R2, R2, 0xfffffff0, RZ, 0xc0, !PT ;  /* 0xfffffff002027812 */ /* 0x000fc800078ec0ff */
[----:B------:R-:W-:Y:S02]  /*0100*/  IADD3 R13, R3, -R2, RZ ;  /* 0x80000002030d7210 */ /* 0x000fe40007ffe0ff */
[----:B------:R-:W1:Y:S03]  /*0110*/  LDC.64 R2, c[0x0][0x210] ;  /* 0x00008400ff027b82 */ /* 0x000e660000000a00 */
[----:B--2---:R-:W-:-:S06]  /*0120*/  IMAD.WIDE R6, R13, 0x4, R6 ;  /* 0x000000040d067825 */ /* 0x004fcc00078e0206 */
[----:B------:R-:W2:Y:S01]  /*0130*/  LDG.E.EL R6, desc[UR4][R6.64] ;  /* 0x0000000406067981 */ /* 0x000ea2000c2e1900 */
[----:B----4-:R-:W-:-:S04]  /*0140*/  IMAD.WIDE R4, R13, 0x4, R4 ;  /* 0x000000040d047825 */ /* 0x010fc800078e0204 */
[C---:B-----5:R-:W-:Y:S02]  /*0150*/  IMAD.WIDE R8, R13.reuse, 0x4, R8 ;  /* 0x000000040d087825 */ /* 0x060fe400078e0208 */
[----:B------:R3:W4:Y:S02]  /*0160*/  LDG.E.EL R5, desc[UR4][R4.64] ;  /* 0x0000000404057981 */ /* 0x000724000c2e1900 */
[----:B0-----:R-:W-:Y:S02]  /*0170*/  IMAD.WIDE R10, R13, 0x4, R10 ;  /* 0x000000040d0a7825 */ /* 0x001fe400078e020a */
[----:B------:R-:W5:Y:S02]  /*0180*/  LDG.E.EL R8, desc[UR4][R8.64] ;  /* 0x0000000408087981 */ /* 0x000f64000c2e1900 */
[C---:B-1----:R-:W-:Y:S02]  /*0190*/  IMAD.WIDE R2, R0.reuse, 0x4, R2 ;  /* 0x0000000400027825 */ /* 0x042fe400078e0202 */
[----:B------:R-:W5:Y:S04]  /*01a0*/  LDG.E.EL R11, desc[UR4][R10.64] ;  /* 0x000000040a0b7981 */ /* 0x000f68000c2e1900 */
[----:B------:R0:W4:Y:S01]  /*01b0*/  LDG.E R12, desc[UR4][R2.64] ;  /* 0x00000004020c7981 */ /* 0x000122000c1e1900 */
[----:B---3--:R-:W-:Y:S01]  /*01c0*/  HFMA2.MMA R4, -RZ, RZ, 1.625, 0 ;  /* 0x3e800000ff047435 */ /* 0x008fe200000001ff */
[----:B0-----:R-:W0:Y:S02]  /*01d0*/  LDC.64 R2, c[0x0][0x238] ;  /* 0x00008e00ff027b82 */ /* 0x001e240000000a00 */
[----:B0-----:R-:W-:-:S04]  /*01e0*/  IMAD.WIDE R2, R0, 0x4, R2 ;  /* 0x0000000400027825 */ /* 0x001fc800078e0202 */
[----:B--2---:R-:W-:-:S04]  /*01f0*/  FADD R6, R6, 9.9999997473787516356e-06 ;  /* 0x3727c5ac06067421 */ /* 0x004fc80000000000 */
[----:B------:R-:W0:Y:S02]  /*0200*/  MUFU.SQRT R7, R6 ;  /* 0x0000000600077308 */ /* 0x000e240000002000 */
[C---:B0-----:R-:W-:Y:S02]  /*0210*/  FSETP.GT.AND P0, PT, R7.reuse, 8.50705917302346158658e+37, PT ;  /* 0x7e8000000700780b */ /* 0x041fe40003f04000 */
[----:B------:R-:W-:-:S11]  /*0220*/  FSETP.GEU.AND P1, PT, R7, 1.175494350822287508e-38, PT ;  /* 0x008000000700780b */ /* 0x000fd60003f2e000 */
[----:B------:R-:W-:-:S04]  /*0230*/  @P0 FMUL R7, R7, 0.25 ;  /* 0x3e80000007070820 */ /* 0x000fc80000400000 */
[----:B------:R-:W-:-:S06]  /*0240*/  @!P1 FMUL R7, R7, 16777216 ;  /* 0x4b80000007079820 */ /* 0x000fcc0000400000 */
[----:B------:R-:W0:Y:S01]  /*0250*/  MUFU.RCP R7, R7 ;  /* 0x0000000700077308 */ /* 0x000e220000001000 */
[----:B------:R-:W-:Y:S01]  /*0260*/  FSEL R4, R4, 1, P0 ;  /* 0x3f80000004047808 */ /* 0x000fe20000000000 */
[----:B----4-:R-:W-:-:S04]  /*0270*/  FADD R5, R12, -R5 ;  /* 0x800000050c057221 */ /* 0x010fc80000000000 */
[----:B------:R-:W-:-:S04]  /*0280*/  @!P1 FMUL R4, R4, 16777216 ;  /* 0x4b80000004049820 */ /* 0x000fc80000400000 */
[----:B0-----:R-:W-:-:S04]  /*0290*/  FMUL R4, R7, R4 ;  /* 0x0000000407047220 */ /* 0x001fc80000400000 */
[----:B------:R-:W-:-:S04]  /*02a0*/  FMUL R4, R5, R4 ;  /* 0x0000000405047220 */ /* 0x000fc80000400000 */
[----:B-----5:R-:W-:-:S05]  /*02b0*/  FFMA R4, R8, R4, R11 ;  /* 0x0000000408047223 */ /* 0x020fca000000000b */
[----:B------:R-:W-:-:S04]  /*02c0*/  FSETP.GEU.AND P0, PT, R4, RZ, PT ;  /* 0x000000ff0400720b */ /* 0x000fc80003f0e000 */
[----:B------:R-:W-:-:S05]  /*02d0*/  FSEL R5, R4, RZ, P0 ;  /* 0x000000ff04057208 */ /* 0x000fca0000000000 */
[----:B------:R-:W-:Y:S01]  /*02e0*/  STG.E desc[UR4][R2.64], R5 ;  /* 0x0000000502007986 */ /* 0x000fe2000c101904 */
[----:B------:R-:W-:Y:S05]  /*02f0*/  EXIT ;  /* 0x000000000000794d */ /* 0x000fea0003800000 */
.L_x_0:
[----:B------:R-:W-:-:S00]  /*0300*/  BRA `(.L_x_0) ;  /* 0xfffffffc00fc7947 */ /* 0x000fc0000383ffff */
[----:B------:R-:W-:-:S00]  /*0310*/  NOP ;  /* 0x0000000000007918 */ /* 0x000fc00000000000 */
        /* <DEDUP_REMOVED lines=14> */
.L_x_1:


//--------------------- .nv.global.init           --------------------------
	.section	.nv.global.init,"aw",@progbits
.nv.global.init:
	.type		_$_str,@object
	.size		_$_str,(_$_str_$_2 - _$_str)
_$_str:
        /*0000*/ 	.byte	0x5f, 0x5f, 0x43, 0x55, 0x44, 0x41, 0x5f, 0x46, 0x54, 0x5a, 0x00
	.type		_$_str_$_2,@object
	.size		_$_str_$_2,(.L_1 - _$_str_$_2)
_$_str_$_2:
        /*000b*/ 	.byte	0x5f, 0x5f, 0x43, 0x55, 0x44, 0x41, 0x5f, 0x50, 0x52, 0x45, 0x43, 0x5f, 0x53, 0x51, 0x52, 0x54
        /*001b*/ 	.byte	0x00
.L_1:


//--------------------- .nv.constant0.triton_poi_fused__native_batch_norm_legit_no_training_relu_8 --------------------------
	.section	.nv.constant0.triton_poi_fused__native_batch_norm_legit_no_training_relu_8,"a",@progbits
	.sectionflags	@""
	.align	4
.nv.constant0.triton_poi_fused__native_batch_norm_legit_no_training_relu_8:
	.zero		580
